//
// Generated by NVIDIA NVVM Compiler
//
// Compiler Build ID: CL-36424714
// Cuda compilation tools, release 13.0, V13.0.88
// Based on NVVM 20.0.0
//

.version 9.0
.target sm_100
.address_size 64

	// .globl	_Z19vectorAddGPU_kernelPKfS0_Pfi

.visible .entry _Z19vectorAddGPU_kernelPKfS0_Pfi(
	.param .u64 .ptr .align 1 _Z19vectorAddGPU_kernelPKfS0_Pfi_param_0,
	.param .u64 .ptr .align 1 _Z19vectorAddGPU_kernelPKfS0_Pfi_param_1,
	.param .u64 .ptr .align 1 _Z19vectorAddGPU_kernelPKfS0_Pfi_param_2,
	.param .u32 _Z19vectorAddGPU_kernelPKfS0_Pfi_param_3
)
{
	.reg .pred 	%p<2>;
	.reg .b32 	%r<6>;
	.reg .b32 	%f<4>;
	.reg .b64 	%rd<11>;

	ld.param.u64 	%rd1, [_Z19vectorAddGPU_kernelPKfS0_Pfi_param_0];
	ld.param.u64 	%rd2, [_Z19vectorAddGPU_kernelPKfS0_Pfi_param_1];
	ld.param.u64 	%rd3, [_Z19vectorAddGPU_kernelPKfS0_Pfi_param_2];
	ld.param.u32 	%r2, [_Z19vectorAddGPU_kernelPKfS0_Pfi_param_3];
	mov.u32 	%r3, %ctaid.x;
	mov.u32 	%r4, %ntid.x;
	mov.u32 	%r5, %tid.x;
	mad.lo.s32 	%r1, %r3, %r4, %r5;
	setp.ge.s32 	%p1, %r1, %r2;
	@%p1 bra 	$L__BB0_2;
	cvta.to.global.u64 	%rd4, %rd1;
	cvta.to.global.u64 	%rd5, %rd2;
	cvta.to.global.u64 	%rd6, %rd3;
	mul.wide.s32 	%rd7, %r1, 4;
	add.s64 	%rd8, %rd4, %rd7;
	ld.global.f32 	%f1, [%rd8];
	add.s64 	%rd9, %rd5, %rd7;
	ld.global.f32 	%f2, [%rd9];
	add.f32 	%f3, %f1, %f2;
	add.s64 	%rd10, %rd6, %rd7;
	st.global.f32 	[%rd10], %f3;
$L__BB0_2:
	ret;

}


// ===== COMPILED SASS (sm_100) =====

	.target	sm_100

	.elftype	@"ET_EXEC"


//--------------------- .note.nv.tkinfo           --------------------------
	.section	.note.nv.tkinfo,"",@"SHT_NOTE"
	.sectionflags	@"SHF_NOTE_NV_TKINFO"
	.tkinfo
        /*0018*/ 	.word	0x00000002
        /*0030*/ 	.string	""
        /*0030*/ 	.string	"ptxas"
        /*0030*/ 	.string	"Cuda compilation tools, release 13.0, V13.0.88"
        /*0030*/ 	.string	"Build cuda_13.0.r13.0/compiler.36424714_0"
        /*0030*/ 	.string	"-arch sm_100 -m 64 "



//--------------------- .note.nv.cuinfo           --------------------------
	.section	.note.nv.cuinfo,"",@"SHT_NOTE"
	.sectionflags	@"SHF_NOTE_NV_CUINFO"
        /*0018*/ 	.short	0x0002
        /*001a*/ 	.short	0x0064
        /*001c*/ 	.short	0x0082
	.zero		2


//--------------------- .nv.info                  --------------------------
	.section	.nv.info,"",@"SHT_CUDA_INFO"
	.align	4


	//----- nvinfo : EIATTR_REGCOUNT
	.align		4
        /*0000*/ 	.byte	0x04, 0x2f
        /*0002*/ 	.short	(.L_1 - .L_0)
	.align		4
.L_0:
        /*0004*/ 	.word	index@(_Z19vectorAddGPU_kernelPKfS0_Pfi)
        /*0008*/ 	.word	0x0000000c


	//----- nvinfo : EIATTR_FRAME_SIZE
	.align		4
.L_1:
        /*000c*/ 	.byte	0x04, 0x11
        /*000e*/ 	.short	(.L_3 - .L_2)
	.align		4
.L_2:
        /*0010*/ 	.word	index@(_Z19vectorAddGPU_kernelPKfS0_Pfi)
        /*0014*/ 	.word	0x00000000


	//----- nvinfo : EIATTR_MIN_STACK_SIZE
	.align		4
.L_3:
        /*0018*/ 	.byte	0x04, 0x12
        /*001a*/ 	.short	(.L_5 - .L_4)
	.align		4
.L_4:
        /*001c*/ 	.word	index@(_Z19vectorAddGPU_kernelPKfS0_Pfi)
        /*0020*/ 	.word	0x00000000
.L_5:


//--------------------- .nv.compat                --------------------------
	.section	.nv.compat,"",@"SHT_CUDA_COMPAT_INFO"
	.align	4
        /*0000*/ 	.byte	0x02, 0x09, 0x00, 0x00, 0x02, 0x02, 0x01, 0x00, 0x02, 0x05, 0x05, 0x00, 0x03, 0x07, 0x01, 0x01
        /*0010*/ 	.byte	0x02, 0x03, 0x00, 0x00, 0x02, 0x06, 0x01, 0x00, 0x04, 0x0b, 0x08, 0x00, 0x09, 0x00, 0x00, 0x00
        /*0020*/ 	.byte	0x00, 0x00, 0x00, 0x00


//--------------------- .nv.info._Z19vectorAddGPU_kernelPKfS0_Pfi --------------------------
	.section	.nv.info._Z19vectorAddGPU_kernelPKfS0_Pfi,"",@"SHT_CUDA_INFO"
	.sectionflags	@""
	.align	4


	//----- nvinfo : EIATTR_CUDA_API_VERSION
	.align		4
        /*0000*/ 	.byte	0x04, 0x37
        /*0002*/ 	.short	(.L_7 - .L_6)
.L_6:
        /*0004*/ 	.word	0x00000082


	//----- nvinfo : EIATTR_KPARAM_INFO
	.align		4
.L_7:
        /*0008*/ 	.byte	0x04, 0x17
        /*000a*/ 	.short	(.L_9 - .L_8)
.L_8:
        /*000c*/ 	.word	0x00000000
        /*0010*/ 	.short	0x0003
        /*0012*/ 	.short	0x0018
        /*0014*/ 	.byte	0x00, 0xf0, 0x11, 0x00


	//----- nvinfo : EIATTR_KPARAM_INFO
	.align		4
.L_9:
        /*0018*/ 	.byte	0x04, 0x17
        /*001a*/ 	.short	(.L_11 - .L_10)
.L_10:
        /*001c*/ 	.word	0x00000000
        /*0020*/ 	.short	0x0002
        /*0022*/ 	.short	0x0010
        /*0024*/ 	.byte	0x00, 0xf5, 0x21, 0x00


	//----- nvinfo : EIATTR_KPARAM_INFO
	.align		4
.L_11:
        /*0028*/ 	.byte	0x04, 0x17
        /*002a*/ 	.short	(.L_13 - .L_12)
.L_12:
        /*002c*/ 	.word	0x00000000
        /*0030*/ 	.short	0x0001
        /*0032*/ 	.short	0x0008
        /*0034*/ 	.byte	0x00, 0xf5, 0x21, 0x00


	//----- nvinfo : EIATTR_KPARAM_INFO
	.align		4
.L_13:
        /*0038*/ 	.byte	0x04, 0x17
        /*003a*/ 	.short	(.L_15 - .L_14)
.L_14:
        /*003c*/ 	.word	0x00000000
        /*0040*/ 	.short	0x0000
        /*0042*/ 	.short	0x0000
        /*0044*/ 	.byte	0x00, 0xf5, 0x21, 0x00


	//----- nvinfo : EIATTR_SPARSE_MMA_MASK
	.align		4
.L_15:
        /*0048*/ 	.byte	0x03, 0x50
        /*004a*/ 	.short	0x0000


	//----- nvinfo : EIATTR_MAXREG_COUNT
	.align		4
        /*004c*/ 	.byte	0x03, 0x1b
        /*004e*/ 	.short	0x00ff


	//----- nvinfo : EIATTR_MERCURY_ISA_VERSION
	.align		4
        /*0050*/ 	.byte	0x03, 0x5f
        /*0052*/ 	.short	0x0101


	//----- nvinfo : EIATTR_VRC_CTA_INIT_COUNT
	.align		4
        /*0054*/ 	.byte	0x02, 0x4a
	.zero		1
	.zero		1


	//----- nvinfo : EIATTR_EXIT_INSTR_OFFSETS
	.align		4
        /*0058*/ 	.byte	0x04, 0x1c
        /*005a*/ 	.short	(.L_17 - .L_16)


	//   ....[0]....
.L_16:
        /*005c*/ 	.word	0x00000070


	//   ....[1]....
        /*0060*/ 	.word	0x00000130


	//----- nvinfo : EIATTR_CBANK_PARAM_SIZE
	.align		4
.L_17:
        /*0064*/ 	.byte	0x03, 0x19
        /*0066*/ 	.short	0x001c


	//----- nvinfo : EIATTR_PARAM_CBANK
	.align		4
        /*0068*/ 	.byte	0x04, 0x0a
        /*006a*/ 	.short	(.L_19 - .L_18)
	.align		4
.L_18:
        /*006c*/ 	.word	index@(.nv.constant0._Z19vectorAddGPU_kernelPKfS0_Pfi)
        /*0070*/ 	.short	0x0380
        /*0072*/ 	.short	0x001c


	//----- nvinfo : EIATTR_SW_WAR
	.align		4
.L_19:
        /*0074*/ 	.byte	0x04, 0x36
        /*0076*/ 	.short	(.L_21 - .L_20)
.L_20:
        /*0078*/ 	.word	0x00000008
.L_21:


//--------------------- .nv.callgraph             --------------------------
	.section	.nv.callgraph,"",@"SHT_CUDA_CALLGRAPH"
	.align	4
	.sectionentsize	8
	.align		4
        /*0000*/ 	.word	0x00000000
	.align		4
        /*0004*/ 	.word	0xffffffff
	.align		4
        /*0008*/ 	.word	0x00000000
	.align		4
        /*000c*/ 	.word	0xfffffffe
	.align		4
        /*0010*/ 	.word	0x00000000
	.align		4
        /*0014*/ 	.word	0xfffffffd
	.align		4
        /*0018*/ 	.word	0x00000000
	.align		4
        /*001c*/ 	.word	0xfffffffc


//--------------------- .text._Z19vectorAddGPU_kernelPKfS0_Pfi --------------------------
	.section	.text._Z19vectorAddGPU_kernelPKfS0_Pfi,"ax",@progbits
	.align	128
        .global         _Z19vectorAddGPU_kernelPKfS0_Pfi
        .type           _Z19vectorAddGPU_kernelPKfS0_Pfi,@function
        .size           _Z19vectorAddGPU_kernelPKfS0_Pfi,(.L_x_1 - _Z19vectorAddGPU_kernelPKfS0_Pfi)
        .other          _Z19vectorAddGPU_kernelPKfS0_Pfi,@"STO_CUDA_ENTRY STV_DEFAULT"
_Z19vectorAddGPU_kernelPKfS0_Pfi:
.text._Z19vectorAddGPU_kernelPKfS0_Pfi:
[----:B------:R-:W-:Y:S01]  /*0000*/  LDC R1, c[0x0][0x37c] ;  /* 0x0000df00ff017b82 */ /* 0x000fe20000000800 */
[----:B------:R-:W0:Y:S07]  /*0010*/  S2R R0, SR_TID.X ;  /* 0x0000000000007919 */ /* 0x000e2e0000002100 */
[----:B------:R-:W0:Y:S01]  /*0020*/  S2UR UR4, SR_CTAID.X ;  /* 0x00000000000479c3 */ /* 0x000e220000002500 */
[----:B------:R-:W1:Y:S07]  /*0030*/  LDCU UR5, c[0x0][0x398] ;  /* 0x00007300ff0577ac */ /* 0x000e6e0008000800 */
[----:B------:R-:W0:Y:S02]  /*0040*/  LDC R9, c[0x0][0x360] ;  /* 0x0000d800ff097b82 */ /* 0x000e240000000800 */
[----:B0-----:R-:W-:-:S05]  /*0050*/  IMAD R9, R9, UR4, R0 ;  /* 0x0000000409097c24 */ /* 0x001fca000f8e0200 */
[----:B-1----:R-:W-:-:S13]  /*0060*/  ISETP.GE.AND P0, PT, R9, UR5, PT ;  /* 0x0000000509007c0c */ /* 0x002fda000bf06270 */
[----:B------:R-:W-:Y:S05]  /*0070*/  @P0 EXIT ;  /* 0x000000000000094d */ /* 0x000fea0003800000 */
[----:B------:R-:W0:Y:S01]  /*0080*/  LDC.64 R2, c[0x0][0x380] ;  /* 0x0000e000ff027b82 */ /* 0x000e220000000a00 */
[----:B------:R-:W1:Y:S07]  /*0090*/  LDCU.64 UR4, c[0x0][0x358] ;  /* 0x00006b00ff0477ac */ /* 0x000e6e0008000a00 */
[----:B------:R-:W2:Y:S08]  /*00a0*/  LDC.64 R4, c[0x0][0x388] ;  /* 0x0000e200ff047b82 */ /* 0x000eb00000000a00 */
[----:B------:R-:W3:Y:S01]  /*00b0*/  LDC.64 R6, c[0x0][0x390] ;  /* 0x0000e400ff067b82 */ /* 0x000ee20000000a00 */
[----:B0-----:R-:W-:-:S06]  /*00c0*/  IMAD.WIDE R2, R9, 0x4, R2 ;  /* 0x0000000409027825 */ /* 0x001fcc00078e0202 */
[----:B-1----:R-:W4:Y:S01]  /*00d0*/  LDG.E R2, desc[UR4][R2.64] ;  /* 0x0000000402027981 */ /* 0x002f22000c1e1900 */
[----:B--2---:R-:W-:-:S06]  /*00e0*/  IMAD.WIDE R4, R9, 0x4, R4 ;  /* 0x0000000409047825 */ /* 0x004fcc00078e0204 */
[----:B------:R-:W4:Y:S01]  /*00f0*/  LDG.E R5, desc[UR4][R4.64] ;  /* 0x0000000404057981 */ /* 0x000f22000c1e1900 */
[----:B---3--:R-:W-:-:S04]  /*0100*/  IMAD.WIDE R6, R9, 0x4, R6 ;  /* 0x0000000409067825 */ /* 0x008fc800078e0206 */
[----:B----4-:R-:W-:-:S05]  /*0110*/  FADD R9, R2, R5 ;  /* 0x0000000502097221 */ /* 0x010fca0000000000 */
[----:B------:R-:W-:Y:S01]  /*0120*/  STG.E desc[UR4][R6.64], R9 ;  /* 0x0000000906007986 */ /* 0x000fe2000c101904 */
[----:B------:R-:W-:Y:S05]  /*0130*/  EXIT ;  /* 0x000000000000794d */ /* 0x000fea0003800000 */
.L_x_0:
[----:B------:R-:W-:-:S00]  /*0140*/  BRA `(.L_x_0) ;  /* 0xfffffffc00fc7947 */ /* 0x000fc0000383ffff */
[----:B------:R-:W-:-:S00]  /*0150*/  NOP ;  /* 0x0000000000007918 */ /* 0x000fc00000000000 */
        /* <DEDUP_REMOVED lines=10> */
.L_x_1:


//--------------------- .nv.shared.reserved.0     --------------------------
	.section	.nv.shared.reserved.0,"aw",@nobits
	.weak		__nv_reservedSMEM_offset_0_alias
	.size		__nv_reservedSMEM_offset_0_alias, 0, 64
	.other		__nv_reservedSMEM_offset_0_alias,@"STO_CUDA_RESERVED_SHARED STV_DEFAULT"
__nv_reservedSMEM_offset_0_alias:
	.zero		0
	.zero		64


//--------------------- .nv.constant0._Z19vectorAddGPU_kernelPKfS0_Pfi --------------------------
	.section	.nv.constant0._Z19vectorAddGPU_kernelPKfS0_Pfi,"a",@progbits
	.sectionflags	@""
	.align	4
.nv.constant0._Z19vectorAddGPU_kernelPKfS0_Pfi:
	.zero		924


//--------------------- SYMBOLS --------------------------

	.type		.nv.reservedSmem.offset0,@object
	.size		.nv.reservedSmem.offset0,0x4
